//
// Generated by NVIDIA NVVM Compiler
//
// Compiler Build ID: CL-36424714
// Cuda compilation tools, release 13.0, V13.0.88
// Based on NVVM 20.0.0
//

.version 9.0
.target sm_100
.address_size 64

	// .globl	_Z7index2DPfii

.visible .entry _Z7index2DPfii(
	.param .u64 .ptr .align 1 _Z7index2DPfii_param_0,
	.param .u32 _Z7index2DPfii_param_1,
	.param .u32 _Z7index2DPfii_param_2
)
{


	ret;

}
	// .globl	_Z13matrixProcessPfiif
.visible .entry _Z13matrixProcessPfiif(
	.param .u64 .ptr .align 1 _Z13matrixProcessPfiif_param_0,
	.param .u32 _Z13matrixProcessPfiif_param_1,
	.param .u32 _Z13matrixProcessPfiif_param_2,
	.param .f32 _Z13matrixProcessPfiif_param_3
)
{


	ret;

}
	// .globl	_Z13volumeProcessPfiii
.visible .entry _Z13volumeProcessPfiii(
	.param .u64 .ptr .align 1 _Z13volumeProcessPfiii_param_0,
	.param .u32 _Z13volumeProcessPfiii_param_1,
	.param .u32 _Z13volumeProcessPfiii_param_2,
	.param .u32 _Z13volumeProcessPfiii_param_3
)
{


	ret;

}
	// .globl	_Z13gridStrideAddPKfS0_Pfi
.visible .entry _Z13gridStrideAddPKfS0_Pfi(
	.param .u64 .ptr .align 1 _Z13gridStrideAddPKfS0_Pfi_param_0,
	.param .u64 .ptr .align 1 _Z13gridStrideAddPKfS0_Pfi_param_1,
	.param .u64 .ptr .align 1 _Z13gridStrideAddPKfS0_Pfi_param_2,
	.param .u32 _Z13gridStrideAddPKfS0_Pfi_param_3
)
{


	ret;

}
	// .globl	_Z15extractDiagonalPfS_ii
.visible .entry _Z15extractDiagonalPfS_ii(
	.param .u64 .ptr .align 1 _Z15extractDiagonalPfS_ii_param_0,
	.param .u64 .ptr .align 1 _Z15extractDiagonalPfS_ii_param_1,
	.param .u32 _Z15extractDiagonalPfS_ii_param_2,
	.param .u32 _Z15extractDiagonalPfS_ii_param_3
)
{


	ret;

}


// ===== COMPILED SASS (sm_100) =====

	.target	sm_100

	.elftype	@"ET_EXEC"


//--------------------- .note.nv.tkinfo           --------------------------
	.section	.note.nv.tkinfo,"",@"SHT_NOTE"
	.sectionflags	@"SHF_NOTE_NV_TKINFO"
	.tkinfo
        /*0018*/ 	.word	0x00000002
        /*0030*/ 	.string	""
        /*0030*/ 	.string	"ptxas"
        /*0030*/ 	.string	"Cuda compilation tools, release 13.0, V13.0.88"
        /*0030*/ 	.string	"Build cuda_13.0.r13.0/compiler.36424714_0"
        /*0030*/ 	.string	"-arch sm_100 -m 64 "



//--------------------- .note.nv.cuinfo           --------------------------
	.section	.note.nv.cuinfo,"",@"SHT_NOTE"
	.sectionflags	@"SHF_NOTE_NV_CUINFO"
        /*0018*/ 	.short	0x0002
        /*001a*/ 	.short	0x0064
        /*001c*/ 	.short	0x0082
	.zero		2


//--------------------- .nv.info                  --------------------------
	.section	.nv.info,"",@"SHT_CUDA_INFO"
	.align	4


	//----- nvinfo : EIATTR_REGCOUNT
	.align		4
        /*0000*/ 	.byte	0x04, 0x2f
        /*0002*/ 	.short	(.L_1 - .L_0)
	.align		4
.L_0:
        /*0004*/ 	.word	index@(_Z7index2DPfii)
        /*0008*/ 	.word	0x00000004


	//----- nvinfo : EIATTR_FRAME_SIZE
	.align		4
.L_1:
        /*000c*/ 	.byte	0x04, 0x11
        /*000e*/ 	.short	(.L_3 - .L_2)
	.align		4
.L_2:
        /*0010*/ 	.word	index@(_Z7index2DPfii)
        /*0014*/ 	.word	0x00000000


	//----- nvinfo : EIATTR_REGCOUNT
	.align		4
.L_3:
        /*0018*/ 	.byte	0x04, 0x2f
        /*001a*/ 	.short	(.L_5 - .L_4)
	.align		4
.L_4:
        /*001c*/ 	.word	index@(_Z13matrixProcessPfiif)
        /*0020*/ 	.word	0x00000004


	//----- nvinfo : EIATTR_FRAME_SIZE
	.align		4
.L_5:
        /*0024*/ 	.byte	0x04, 0x11
        /*0026*/ 	.short	(.L_7 - .L_6)
	.align		4
.L_6:
        /*0028*/ 	.word	index@(_Z13matrixProcessPfiif)
        /*002c*/ 	.word	0x00000000


	//----- nvinfo : EIATTR_REGCOUNT
	.align		4
.L_7:
        /*0030*/ 	.byte	0x04, 0x2f
        /*0032*/ 	.short	(.L_9 - .L_8)
	.align		4
.L_8:
        /*0034*/ 	.word	index@(_Z13volumeProcessPfiii)
        /*0038*/ 	.word	0x00000004


	//----- nvinfo : EIATTR_FRAME_SIZE
	.align		4
.L_9:
        /*003c*/ 	.byte	0x04, 0x11
        /*003e*/ 	.short	(.L_11 - .L_10)
	.align		4
.L_10:
        /*0040*/ 	.word	index@(_Z13volumeProcessPfiii)
        /*0044*/ 	.word	0x00000000


	//----- nvinfo : EIATTR_REGCOUNT
	.align		4
.L_11:
        /*0048*/ 	.byte	0x04, 0x2f
        /*004a*/ 	.short	(.L_13 - .L_12)
	.align		4
.L_12:
        /*004c*/ 	.word	index@(_Z13gridStrideAddPKfS0_Pfi)
        /*0050*/ 	.word	0x00000004


	//----- nvinfo : EIATTR_FRAME_SIZE
	.align		4
.L_13:
        /*0054*/ 	.byte	0x04, 0x11
        /*0056*/ 	.short	(.L_15 - .L_14)
	.align		4
.L_14:
        /*0058*/ 	.word	index@(_Z13gridStrideAddPKfS0_Pfi)
        /*005c*/ 	.word	0x00000000


	//----- nvinfo : EIATTR_REGCOUNT
	.align		4
.L_15:
        /*0060*/ 	.byte	0x04, 0x2f
        /*0062*/ 	.short	(.L_17 - .L_16)
	.align		4
.L_16:
        /*0064*/ 	.word	index@(_Z15extractDiagonalPfS_ii)
        /*0068*/ 	.word	0x00000004


	//----- nvinfo : EIATTR_FRAME_SIZE
	.align		4
.L_17:
        /*006c*/ 	.byte	0x04, 0x11
        /*006e*/ 	.short	(.L_19 - .L_18)
	.align		4
.L_18:
        /*0070*/ 	.word	index@(_Z15extractDiagonalPfS_ii)
        /*0074*/ 	.word	0x00000000


	//----- nvinfo : EIATTR_MIN_STACK_SIZE
	.align		4
.L_19:
        /*0078*/ 	.byte	0x04, 0x12
        /*007a*/ 	.short	(.L_21 - .L_20)
	.align		4
.L_20:
        /*007c*/ 	.word	index@(_Z15extractDiagonalPfS_ii)
        /*0080*/ 	.word	0x00000000


	//----- nvinfo : EIATTR_MIN_STACK_SIZE
	.align		4
.L_21:
        /*0084*/ 	.byte	0x04, 0x12
        /*0086*/ 	.short	(.L_23 - .L_22)
	.align		4
.L_22:
        /*0088*/ 	.word	index@(_Z13gridStrideAddPKfS0_Pfi)
        /*008c*/ 	.word	0x00000000


	//----- nvinfo : EIATTR_MIN_STACK_SIZE
	.align		4
.L_23:
        /*0090*/ 	.byte	0x04, 0x12
        /*0092*/ 	.short	(.L_25 - .L_24)
	.align		4
.L_24:
        /*0094*/ 	.word	index@(_Z13volumeProcessPfiii)
        /*0098*/ 	.word	0x00000000


	//----- nvinfo : EIATTR_MIN_STACK_SIZE
	.align		4
.L_25:
        /*009c*/ 	.byte	0x04, 0x12
        /*009e*/ 	.short	(.L_27 - .L_26)
	.align		4
.L_26:
        /*00a0*/ 	.word	index@(_Z13matrixProcessPfiif)
        /*00a4*/ 	.word	0x00000000


	//----- nvinfo : EIATTR_MIN_STACK_SIZE
	.align		4
.L_27:
        /*00a8*/ 	.byte	0x04, 0x12
        /*00aa*/ 	.short	(.L_29 - .L_28)
	.align		4
.L_28:
        /*00ac*/ 	.word	index@(_Z7index2DPfii)
        /*00b0*/ 	.word	0x00000000
.L_29:


//--------------------- .nv.compat                --------------------------
	.section	.nv.compat,"",@"SHT_CUDA_COMPAT_INFO"
	.align	4
        /*0000*/ 	.byte	0x02, 0x09, 0x00, 0x00, 0x02, 0x02, 0x01, 0x00, 0x02, 0x05, 0x05, 0x00, 0x03, 0x07, 0x01, 0x01
        /*0010*/ 	.byte	0x02, 0x03, 0x00, 0x00, 0x02, 0x06, 0x01, 0x00, 0x04, 0x0b, 0x08, 0x00, 0x09, 0x00, 0x00, 0x00
        /*0020*/ 	.byte	0x00, 0x00, 0x00, 0x00


//--------------------- .nv.info._Z15extractDiagonalPfS_ii --------------------------
	.section	.nv.info._Z15extractDiagonalPfS_ii,"",@"SHT_CUDA_INFO"
	.sectionflags	@""
	.align	4


	//----- nvinfo : EIATTR_CUDA_API_VERSION
	.align		4
        /*0000*/ 	.byte	0x04, 0x37
        /*0002*/ 	.short	(.L_31 - .L_30)
.L_30:
        /*0004*/ 	.word	0x00000082


	//----- nvinfo : EIATTR_KPARAM_INFO
	.align		4
.L_31:
        /*0008*/ 	.byte	0x04, 0x17
        /*000a*/ 	.short	(.L_33 - .L_32)
.L_32:
        /*000c*/ 	.word	0x00000000
        /*0010*/ 	.short	0x0003
        /*0012*/ 	.short	0x0014
        /*0014*/ 	.byte	0x00, 0xf0, 0x11, 0x00


	//----- nvinfo : EIATTR_KPARAM_INFO
	.align		4
.L_33:
        /*0018*/ 	.byte	0x04, 0x17
        /*001a*/ 	.short	(.L_35 - .L_34)
.L_34:
        /*001c*/ 	.word	0x00000000
        /*0020*/ 	.short	0x0002
        /*0022*/ 	.short	0x0010
        /*0024*/ 	.byte	0x00, 0xf0, 0x11, 0x00


	//----- nvinfo : EIATTR_KPARAM_INFO
	.align		4
.L_35:
        /*0028*/ 	.byte	0x04, 0x17
        /*002a*/ 	.short	(.L_37 - .L_36)
.L_36:
        /*002c*/ 	.word	0x00000000
        /*0030*/ 	.short	0x0001
        /*0032*/ 	.short	0x0008
        /*0034*/ 	.byte	0x00, 0xf5, 0x21, 0x00


	//----- nvinfo : EIATTR_KPARAM_INFO
	.align		4
.L_37:
        /*0038*/ 	.byte	0x04, 0x17
        /*003a*/ 	.short	(.L_39 - .L_38)
.L_38:
        /*003c*/ 	.word	0x00000000
        /*0040*/ 	.short	0x0000
        /*0042*/ 	.short	0x0000
        /*0044*/ 	.byte	0x00, 0xf5, 0x21, 0x00


	//----- nvinfo : EIATTR_SPARSE_MMA_MASK
	.align		4
.L_39:
        /*0048*/ 	.byte	0x03, 0x50
        /*004a*/ 	.short	0x0000


	//----- nvinfo : EIATTR_MAXREG_COUNT
	.align		4
        /*004c*/ 	.byte	0x03, 0x1b
        /*004e*/ 	.short	0x00ff


	//----- nvinfo : EIATTR_MERCURY_ISA_VERSION
	.align		4
        /*0050*/ 	.byte	0x03, 0x5f
        /*0052*/ 	.short	0x0101


	//----- nvinfo : EIATTR_VRC_CTA_INIT_COUNT
	.align		4
        /*0054*/ 	.byte	0x02, 0x4a
	.zero		1
	.zero		1


	//----- nvinfo : EIATTR_EXIT_INSTR_OFFSETS
	.align		4
        /*0058*/ 	.byte	0x04, 0x1c
        /*005a*/ 	.short	(.L_41 - .L_40)


	//   ....[0]....
.L_40:
        /*005c*/ 	.word	0x00000010


	//----- nvinfo : EIATTR_CBANK_PARAM_SIZE
	.align		4
.L_41:
        /*0060*/ 	.byte	0x03, 0x19
        /*0062*/ 	.short	0x0018


	//----- nvinfo : EIATTR_PARAM_CBANK
	.align		4
        /*0064*/ 	.byte	0x04, 0x0a
        /*0066*/ 	.short	(.L_43 - .L_42)
	.align		4
.L_42:
        /*0068*/ 	.word	index@(.nv.constant0._Z15extractDiagonalPfS_ii)
        /*006c*/ 	.short	0x0380
        /*006e*/ 	.short	0x0018


	//----- nvinfo : EIATTR_SW_WAR
	.align		4
.L_43:
        /*0070*/ 	.byte	0x04, 0x36
        /*0072*/ 	.short	(.L_45 - .L_44)
.L_44:
        /*0074*/ 	.word	0x00000008
.L_45:


//--------------------- .nv.info._Z13gridStrideAddPKfS0_Pfi --------------------------
	.section	.nv.info._Z13gridStrideAddPKfS0_Pfi,"",@"SHT_CUDA_INFO"
	.sectionflags	@""
	.align	4


	//----- nvinfo : EIATTR_CUDA_API_VERSION
	.align		4
        /*0000*/ 	.byte	0x04, 0x37
        /*0002*/ 	.short	(.L_47 - .L_46)
.L_46:
        /*0004*/ 	.word	0x00000082


	//----- nvinfo : EIATTR_KPARAM_INFO
	.align		4
.L_47:
        /*0008*/ 	.byte	0x04, 0x17
        /*000a*/ 	.short	(.L_49 - .L_48)
.L_48:
        /*000c*/ 	.word	0x00000000
        /*0010*/ 	.short	0x0003
        /*0012*/ 	.short	0x0018
        /*0014*/ 	.byte	0x00, 0xf0, 0x11, 0x00


	//----- nvinfo : EIATTR_KPARAM_INFO
	.align		4
.L_49:
        /*0018*/ 	.byte	0x04, 0x17
        /*001a*/ 	.short	(.L_51 - .L_50)
.L_50:
        /*001c*/ 	.word	0x00000000
        /*0020*/ 	.short	0x0002
        /*0022*/ 	.short	0x0010
        /*0024*/ 	.byte	0x00, 0xf5, 0x21, 0x00


	//----- nvinfo : EIATTR_KPARAM_INFO
	.align		4
.L_51:
        /*0028*/ 	.byte	0x04, 0x17
        /*002a*/ 	.short	(.L_53 - .L_52)
.L_52:
        /*002c*/ 	.word	0x00000000
        /*0030*/ 	.short	0x0001
        /*0032*/ 	.short	0x0008
        /*0034*/ 	.byte	0x00, 0xf5, 0x21, 0x00


	//----- nvinfo : EIATTR_KPARAM_INFO
	.align		4
.L_53:
        /*0038*/ 	.byte	0x04, 0x17
        /*003a*/ 	.short	(.L_55 - .L_54)
.L_54:
        /*003c*/ 	.word	0x00000000
        /*0040*/ 	.short	0x0000
        /*0042*/ 	.short	0x0000
        /*0044*/ 	.byte	0x00, 0xf5, 0x21, 0x00


	//----- nvinfo : EIATTR_SPARSE_MMA_MASK
	.align		4
.L_55:
        /*0048*/ 	.byte	0x03, 0x50
        /*004a*/ 	.short	0x0000


	//----- nvinfo : EIATTR_MAXREG_COUNT
	.align		4
        /*004c*/ 	.byte	0x03, 0x1b
        /*004e*/ 	.short	0x00ff


	//----- nvinfo : EIATTR_MERCURY_ISA_VERSION
	.align		4
        /*0050*/ 	.byte	0x03, 0x5f
        /*0052*/ 	.short	0x0101


	//----- nvinfo : EIATTR_VRC_CTA_INIT_COUNT
	.align		4
        /*0054*/ 	.byte	0x02, 0x4a
	.zero		1
	.zero		1


	//----- nvinfo : EIATTR_EXIT_INSTR_OFFSETS
	.align		4
        /*0058*/ 	.byte	0x04, 0x1c
        /*005a*/ 	.short	(.L_57 - .L_56)


	//   ....[0]....
.L_56:
        /*005c*/ 	.word	0x00000010


	//----- nvinfo : EIATTR_CBANK_PARAM_SIZE
	.align		4
.L_57:
        /*0060*/ 	.byte	0x03, 0x19
        /*0062*/ 	.short	0x001c


	//----- nvinfo : EIATTR_PARAM_CBANK
	.align		4
        /*0064*/ 	.byte	0x04, 0x0a
        /*0066*/ 	.short	(.L_59 - .L_58)
	.align		4
.L_58:
        /*0068*/ 	.word	index@(.nv.constant0._Z13gridStrideAddPKfS0_Pfi)
        /*006c*/ 	.short	0x0380
        /*006e*/ 	.short	0x001c


	//----- nvinfo : EIATTR_SW_WAR
	.align		4
.L_59:
        /*0070*/ 	.byte	0x04, 0x36
        /*0072*/ 	.short	(.L_61 - .L_60)
.L_60:
        /*0074*/ 	.word	0x00000008
.L_61:


//--------------------- .nv.info._Z13volumeProcessPfiii --------------------------
	.section	.nv.info._Z13volumeProcessPfiii,"",@"SHT_CUDA_INFO"
	.sectionflags	@""
	.align	4


	//----- nvinfo : EIATTR_CUDA_API_VERSION
	.align		4
        /*0000*/ 	.byte	0x04, 0x37
        /*0002*/ 	.short	(.L_63 - .L_62)
.L_62:
        /*0004*/ 	.word	0x00000082


	//----- nvinfo : EIATTR_KPARAM_INFO
	.align		4
.L_63:
        /*0008*/ 	.byte	0x04, 0x17
        /*000a*/ 	.short	(.L_65 - .L_64)
.L_64:
        /*000c*/ 	.word	0x00000000
        /*0010*/ 	.short	0x0003
        /*0012*/ 	.short	0x0010
        /*0014*/ 	.byte	0x00, 0xf0, 0x11, 0x00


	//----- nvinfo : EIATTR_KPARAM_INFO
	.align		4
.L_65:
        /*0018*/ 	.byte	0x04, 0x17
        /*001a*/ 	.short	(.L_67 - .L_66)
.L_66:
        /*001c*/ 	.word	0x00000000
        /*0020*/ 	.short	0x0002
        /*0022*/ 	.short	0x000c
        /*0024*/ 	.byte	0x00, 0xf0, 0x11, 0x00


	//----- nvinfo : EIATTR_KPARAM_INFO
	.align		4
.L_67:
        /*0028*/ 	.byte	0x04, 0x17
        /*002a*/ 	.short	(.L_69 - .L_68)
.L_68:
        /*002c*/ 	.word	0x00000000
        /*0030*/ 	.short	0x0001
        /*0032*/ 	.short	0x0008
        /*0034*/ 	.byte	0x00, 0xf0, 0x11, 0x00


	//----- nvinfo : EIATTR_KPARAM_INFO
	.align		4
.L_69:
        /*0038*/ 	.byte	0x04, 0x17
        /*003a*/ 	.short	(.L_71 - .L_70)
.L_70:
        /*003c*/ 	.word	0x00000000
        /*0040*/ 	.short	0x0000
        /*0042*/ 	.short	0x0000
        /*0044*/ 	.byte	0x00, 0xf5, 0x21, 0x00


	//----- nvinfo : EIATTR_SPARSE_MMA_MASK
	.align		4
.L_71:
        /*0048*/ 	.byte	0x03, 0x50
        /*004a*/ 	.short	0x0000


	//----- nvinfo : EIATTR_MAXREG_COUNT
	.align		4
        /*004c*/ 	.byte	0x03, 0x1b
        /*004e*/ 	.short	0x00ff


	//----- nvinfo : EIATTR_MERCURY_ISA_VERSION
	.align		4
        /*0050*/ 	.byte	0x03, 0x5f
        /*0052*/ 	.short	0x0101


	//----- nvinfo : EIATTR_VRC_CTA_INIT_COUNT
	.align		4
        /*0054*/ 	.byte	0x02, 0x4a
	.zero		1
	.zero		1


	//----- nvinfo : EIATTR_EXIT_INSTR_OFFSETS
	.align		4
        /*0058*/ 	.byte	0x04, 0x1c
        /*005a*/ 	.short	(.L_73 - .L_72)


	//   ....[0]....
.L_72:
        /*005c*/ 	.word	0x00000010


	//----- nvinfo : EIATTR_CBANK_PARAM_SIZE
	.align		4
.L_73:
        /*0060*/ 	.byte	0x03, 0x19
        /*0062*/ 	.short	0x0014


	//----- nvinfo : EIATTR_PARAM_CBANK
	.align		4
        /*0064*/ 	.byte	0x04, 0x0a
        /*0066*/ 	.short	(.L_75 - .L_74)
	.align		4
.L_74:
        /*0068*/ 	.word	index@(.nv.constant0._Z13volumeProcessPfiii)
        /*006c*/ 	.short	0x0380
        /*006e*/ 	.short	0x0014


	//----- nvinfo : EIATTR_SW_WAR
	.align		4
.L_75:
        /*0070*/ 	.byte	0x04, 0x36
        /*0072*/ 	.short	(.L_77 - .L_76)
.L_76:
        /*0074*/ 	.word	0x00000008
.L_77:


//--------------------- .nv.info._Z13matrixProcessPfiif --------------------------
	.section	.nv.info._Z13matrixProcessPfiif,"",@"SHT_CUDA_INFO"
	.sectionflags	@""
	.align	4


	//----- nvinfo : EIATTR_CUDA_API_VERSION
	.align		4
        /*0000*/ 	.byte	0x04, 0x37
        /*0002*/ 	.short	(.L_79 - .L_78)
.L_78:
        /*0004*/ 	.word	0x00000082


	//----- nvinfo : EIATTR_KPARAM_INFO
	.align		4
.L_79:
        /*0008*/ 	.byte	0x04, 0x17
        /*000a*/ 	.short	(.L_81 - .L_80)
.L_80:
        /*000c*/ 	.word	0x00000000
        /*0010*/ 	.short	0x0003
        /*0012*/ 	.short	0x0010
        /*0014*/ 	.byte	0x00, 0xf0, 0x11, 0x00


	//----- nvinfo : EIATTR_KPARAM_INFO
	.align		4
.L_81:
        /*0018*/ 	.byte	0x04, 0x17
        /*001a*/ 	.short	(.L_83 - .L_82)
.L_82:
        /*001c*/ 	.word	0x00000000
        /*0020*/ 	.short	0x0002
        /*0022*/ 	.short	0x000c
        /*0024*/ 	.byte	0x00, 0xf0, 0x11, 0x00


	//----- nvinfo : EIATTR_KPARAM_INFO
	.align		4
.L_83:
        /*0028*/ 	.byte	0x04, 0x17
        /*002a*/ 	.short	(.L_85 - .L_84)
.L_84:
        /*002c*/ 	.word	0x00000000
        /*0030*/ 	.short	0x0001
        /*0032*/ 	.short	0x0008
        /*0034*/ 	.byte	0x00, 0xf0, 0x11, 0x00


	//----- nvinfo : EIATTR_KPARAM_INFO
	.align		4
.L_85:
        /*0038*/ 	.byte	0x04, 0x17
        /*003a*/ 	.short	(.L_87 - .L_86)
.L_86:
        /*003c*/ 	.word	0x00000000
        /*0040*/ 	.short	0x0000
        /*0042*/ 	.short	0x0000
        /*0044*/ 	.byte	0x00, 0xf5, 0x21, 0x00


	//----- nvinfo : EIATTR_SPARSE_MMA_MASK
	.align		4
.L_87:
        /*0048*/ 	.byte	0x03, 0x50
        /*004a*/ 	.short	0x0000


	//----- nvinfo : EIATTR_MAXREG_COUNT
	.align		4
        /*004c*/ 	.byte	0x03, 0x1b
        /*004e*/ 	.short	0x00ff


	//----- nvinfo : EIATTR_MERCURY_ISA_VERSION
	.align		4
        /*0050*/ 	.byte	0x03, 0x5f
        /*0052*/ 	.short	0x0101


	//----- nvinfo : EIATTR_VRC_CTA_INIT_COUNT
	.align		4
        /*0054*/ 	.byte	0x02, 0x4a
	.zero		1
	.zero		1


	//----- nvinfo : EIATTR_EXIT_INSTR_OFFSETS
	.align		4
        /*0058*/ 	.byte	0x04, 0x1c
        /*005a*/ 	.short	(.L_89 - .L_88)


	//   ....[0]....
.L_88:
        /*005c*/ 	.word	0x00000010


	//----- nvinfo : EIATTR_CBANK_PARAM_SIZE
	.align		4
.L_89:
        /*0060*/ 	.byte	0x03, 0x19
        /*0062*/ 	.short	0x0014


	//----- nvinfo : EIATTR_PARAM_CBANK
	.align		4
        /*0064*/ 	.byte	0x04, 0x0a
        /*0066*/ 	.short	(.L_91 - .L_90)
	.align		4
.L_90:
        /*0068*/ 	.word	index@(.nv.constant0._Z13matrixProcessPfiif)
        /*006c*/ 	.short	0x0380
        /*006e*/ 	.short	0x0014


	//----- nvinfo : EIATTR_SW_WAR
	.align		4
.L_91:
        /*0070*/ 	.byte	0x04, 0x36
        /*0072*/ 	.short	(.L_93 - .L_92)
.L_92:
        /*0074*/ 	.word	0x00000008
.L_93:


//--------------------- .nv.info._Z7index2DPfii   --------------------------
	.section	.nv.info._Z7index2DPfii,"",@"SHT_CUDA_INFO"
	.sectionflags	@""
	.align	4


	//----- nvinfo : EIATTR_CUDA_API_VERSION
	.align		4
        /*0000*/ 	.byte	0x04, 0x37
        /*0002*/ 	.short	(.L_95 - .L_94)
.L_94:
        /*0004*/ 	.word	0x00000082


	//----- nvinfo : EIATTR_KPARAM_INFO
	.align		4
.L_95:
        /*0008*/ 	.byte	0x04, 0x17
        /*000a*/ 	.short	(.L_97 - .L_96)
.L_96:
        /*000c*/ 	.word	0x00000000
        /*0010*/ 	.short	0x0002
        /*0012*/ 	.short	0x000c
        /*0014*/ 	.byte	0x00, 0xf0, 0x11, 0x00


	//----- nvinfo : EIATTR_KPARAM_INFO
	.align		4
.L_97:
        /*0018*/ 	.byte	0x04, 0x17
        /*001a*/ 	.short	(.L_99 - .L_98)
.L_98:
        /*001c*/ 	.word	0x00000000
        /*0020*/ 	.short	0x0001
        /*0022*/ 	.short	0x0008
        /*0024*/ 	.byte	0x00, 0xf0, 0x11, 0x00


	//----- nvinfo : EIATTR_KPARAM_INFO
	.align		4
.L_99:
        /*0028*/ 	.byte	0x04, 0x17
        /*002a*/ 	.short	(.L_101 - .L_100)
.L_100:
        /*002c*/ 	.word	0x00000000
        /*0030*/ 	.short	0x0000
        /*0032*/ 	.short	0x0000
        /*0034*/ 	.byte	0x00, 0xf5, 0x21, 0x00


	//----- nvinfo : EIATTR_SPARSE_MMA_MASK
	.align		4
.L_101:
        /*0038*/ 	.byte	0x03, 0x50
        /*003a*/ 	.short	0x0000


	//----- nvinfo : EIATTR_MAXREG_COUNT
	.align		4
        /*003c*/ 	.byte	0x03, 0x1b
        /*003e*/ 	.short	0x00ff


	//----- nvinfo : EIATTR_MERCURY_ISA_VERSION
	.align		4
        /*0040*/ 	.byte	0x03, 0x5f
        /*0042*/ 	.short	0x0101


	//----- nvinfo : EIATTR_VRC_CTA_INIT_COUNT
	.align		4
        /*0044*/ 	.byte	0x02, 0x4a
	.zero		1
	.zero		1


	//----- nvinfo : EIATTR_EXIT_INSTR_OFFSETS
	.align		4
        /*0048*/ 	.byte	0x04, 0x1c
        /*004a*/ 	.short	(.L_103 - .L_102)


	//   ....[0]....
.L_102:
        /*004c*/ 	.word	0x00000010


	//----- nvinfo : EIATTR_CBANK_PARAM_SIZE
	.align		4
.L_103:
        /*0050*/ 	.byte	0x03, 0x19
        /*0052*/ 	.short	0x0010


	//----- nvinfo : EIATTR_PARAM_CBANK
	.align		4
        /*0054*/ 	.byte	0x04, 0x0a
        /*0056*/ 	.short	(.L_105 - .L_104)
	.align		4
.L_104:
        /*0058*/ 	.word	index@(.nv.constant0._Z7index2DPfii)
        /*005c*/ 	.short	0x0380
        /*005e*/ 	.short	0x0010


	//----- nvinfo : EIATTR_SW_WAR
	.align		4
.L_105:
        /*0060*/ 	.byte	0x04, 0x36
        /*0062*/ 	.short	(.L_107 - .L_106)
.L_106:
        /*0064*/ 	.word	0x00000008
.L_107:


//--------------------- .nv.callgraph             --------------------------
	.section	.nv.callgraph,"",@"SHT_CUDA_CALLGRAPH"
	.align	4
	.sectionentsize	8
	.align		4
        /*0000*/ 	.word	0x00000000
	.align		4
        /*0004*/ 	.word	0xffffffff
	.align		4
        /*0008*/ 	.word	0x00000000
	.align		4
        /*000c*/ 	.word	0xfffffffe
	.align		4
        /*0010*/ 	.word	0x00000000
	.align		4
        /*0014*/ 	.word	0xfffffffd
	.align		4
        /*0018*/ 	.word	0x00000000
	.align		4
        /*001c*/ 	.word	0xfffffffc


//--------------------- .text._Z15extractDiagonalPfS_ii --------------------------
	.section	.text._Z15extractDiagonalPfS_ii,"ax",@progbits
	.align	128
        .global         _Z15extractDiagonalPfS_ii
        .type           _Z15extractDiagonalPfS_ii,@function
        .size           _Z15extractDiagonalPfS_ii,(.L_x_5 - _Z15extractDiagonalPfS_ii)
        .other          _Z15extractDiagonalPfS_ii,@"STO_CUDA_ENTRY STV_DEFAULT"
_Z15extractDiagonalPfS_ii:
.text._Z15extractDiagonalPfS_ii:
[----:B------:R-:W-:Y:S01]  /*0000*/  LDC R1, c[0x0][0x37c] ;  /* 0x0000df00ff017b82 */ /* 0x000fe20000000800 */
[----:B------:R-:W-:Y:S05]  /*0010*/  EXIT ;  /* 0x000000000000794d */ /* 0x000fea0003800000 */
.L_x_0:
[----:B------:R-:W-:-:S00]  /*0020*/  BRA `(.L_x_0) ;  /* 0xfffffffc00fc7947 */ /* 0x000fc0000383ffff */
[----:B------:R-:W-:-:S00]  /*0030*/  NOP ;  /* 0x0000000000007918 */ /* 0x000fc00000000000 */
        /* <DEDUP_REMOVED lines=12> */
.L_x_5:


//--------------------- .text._Z13gridStrideAddPKfS0_Pfi --------------------------
	.section	.text._Z13gridStrideAddPKfS0_Pfi,"ax",@progbits
	.align	128
        .global         _Z13gridStrideAddPKfS0_Pfi
        .type           _Z13gridStrideAddPKfS0_Pfi,@function
        .size           _Z13gridStrideAddPKfS0_Pfi,(.L_x_6 - _Z13gridStrideAddPKfS0_Pfi)
        .other          _Z13gridStrideAddPKfS0_Pfi,@"STO_CUDA_ENTRY STV_DEFAULT"
_Z13gridStrideAddPKfS0_Pfi:
.text._Z13gridStrideAddPKfS0_Pfi:
[----:B------:R-:W-:Y:S01]  /*0000*/  LDC R1, c[0x0][0x37c] ;  /* 0x0000df00ff017b82 */ /* 0x000fe20000000800 */
[----:B------:R-:W-:Y:S05]  /*0010*/  EXIT ;  /* 0x000000000000794d */ /* 0x000fea0003800000 */
.L_x_1:
        /* <DEDUP_REMOVED lines=14> */
.L_x_6:


//--------------------- .text._Z13volumeProcessPfiii --------------------------
	.section	.text._Z13volumeProcessPfiii,"ax",@progbits
	.align	128
        .global         _Z13volumeProcessPfiii
        .type           _Z13volumeProcessPfiii,@function
        .size           _Z13volumeProcessPfiii,(.L_x_7 - _Z13volumeProcessPfiii)
        .other          _Z13volumeProcessPfiii,@"STO_CUDA_ENTRY STV_DEFAULT"
_Z13volumeProcessPfiii:
.text._Z13volumeProcessPfiii:
[----:B------:R-:W-:Y:S01]  /*0000*/  LDC R1, c[0x0][0x37c] ;  /* 0x0000df00ff017b82 */ /* 0x000fe20000000800 */
[----:B------:R-:W-:Y:S05]  /*0010*/  EXIT ;  /* 0x000000000000794d */ /* 0x000fea0003800000 */
.L_x_2:
        /* <DEDUP_REMOVED lines=14> */
.L_x_7:


//--------------------- .text._Z13matrixProcessPfiif --------------------------
	.section	.text._Z13matrixProcessPfiif,"ax",@progbits
	.align	128
        .global         _Z13matrixProcessPfiif
        .type           _Z13matrixProcessPfiif,@function
        .size           _Z13matrixProcessPfiif,(.L_x_8 - _Z13matrixProcessPfiif)
        .other          _Z13matrixProcessPfiif,@"STO_CUDA_ENTRY STV_DEFAULT"
_Z13matrixProcessPfiif:
.text._Z13matrixProcessPfiif:
[----:B------:R-:W-:Y:S01]  /*0000*/  LDC R1, c[0x0][0x37c] ;  /* 0x0000df00ff017b82 */ /* 0x000fe20000000800 */
[----:B------:R-:W-:Y:S05]  /*0010*/  EXIT ;  /* 0x000000000000794d */ /* 0x000fea0003800000 */
.L_x_3:
        /* <DEDUP_REMOVED lines=14> */
.L_x_8:


//--------------------- .text._Z7index2DPfii      --------------------------
	.section	.text._Z7index2DPfii,"ax",@progbits
	.align	128
        .global         _Z7index2DPfii
        .type           _Z7index2DPfii,@function
        .size           _Z7index2DPfii,(.L_x_9 - _Z7index2DPfii)
        .other          _Z7index2DPfii,@"STO_CUDA_ENTRY STV_DEFAULT"
_Z7index2DPfii:
.text._Z7index2DPfii:
[----:B------:R-:W-:Y:S01]  /*0000*/  LDC R1, c[0x0][0x37c] ;  /* 0x0000df00ff017b82 */ /* 0x000fe20000000800 */
[----:B------:R-:W-:Y:S05]  /*0010*/  EXIT ;  /* 0x000000000000794d */ /* 0x000fea0003800000 */
.L_x_4:
        /* <DEDUP_REMOVED lines=14> */
.L_x_9:


//--------------------- .nv.shared.reserved.0     --------------------------
	.section	.nv.shared.reserved.0,"aw",@nobits
	.weak		__nv_reservedSMEM_offset_0_alias
	.size		__nv_reservedSMEM_offset_0_alias, 0, 64
	.other		__nv_reservedSMEM_offset_0_alias,@"STO_CUDA_RESERVED_SHARED STV_DEFAULT"
__nv_reservedSMEM_offset_0_alias:
	.zero		0
	.zero		64


//--------------------- .nv.constant0._Z15extractDiagonalPfS_ii --------------------------
	.section	.nv.constant0._Z15extractDiagonalPfS_ii,"a",@progbits
	.sectionflags	@""
	.align	4
.nv.constant0._Z15extractDiagonalPfS_ii:
	.zero		920


//--------------------- .nv.constant0._Z13gridStrideAddPKfS0_Pfi --------------------------
	.section	.nv.constant0._Z13gridStrideAddPKfS0_Pfi,"a",@progbits
	.sectionflags	@""
	.align	4
.nv.constant0._Z13gridStrideAddPKfS0_Pfi:
	.zero		924


//--------------------- .nv.constant0._Z13volumeProcessPfiii --------------------------
	.section	.nv.constant0._Z13volumeProcessPfiii,"a",@progbits
	.sectionflags	@""
	.align	4
.nv.constant0._Z13volumeProcessPfiii:
	.zero		916


//--------------------- .nv.constant0._Z13matrixProcessPfiif --------------------------
	.section	.nv.constant0._Z13matrixProcessPfiif,"a",@progbits
	.sectionflags	@""
	.align	4
.nv.constant0._Z13matrixProcessPfiif:
	.zero		916


//--------------------- .nv.constant0._Z7index2DPfii --------------------------
	.section	.nv.constant0._Z7index2DPfii,"a",@progbits
	.sectionflags	@""
	.align	4
.nv.constant0._Z7index2DPfii:
	.zero		912


//--------------------- SYMBOLS --------------------------

	.type		.nv.reservedSmem.offset0,@object
	.size		.nv.reservedSmem.offset0,0x4
